	.headerflags	@"EF_CUDA_TEXMODE_UNIFIED EF_CUDA_64BIT_ADDRESS EF_CUDA_ACCELERATORS EF_CUDA_SM90 EF_CUDA_VIRTUAL_SM(EF_CUDA_SM90)"
	.elftype	@"ET_EXEC"


//--------------------- .nv.info                  --------------------------
	.section	.nv.info,"",@"SHT_CUDA_INFO"
	.align	4


	//----- nvinfo : EIATTR_REGCOUNT
	.align		4
        /*0000*/ 	.byte	0x04, 0x2f
        /*0002*/ 	.short	(.L_1 - .L_0)
	.align		4
.L_0:
        /*0004*/ 	.word	index@(triton_poi_fused_convolution_leaky_relu_27)
        /*0008*/ 	.word	0x00000014


	//----- nvinfo : EIATTR_MIN_STACK_SIZE
	.align		4
.L_1:
        /*000c*/ 	.byte	0x04, 0x12
        /*000e*/ 	.short	(.L_3 - .L_2)
	.align		4
.L_2:
        /*0010*/ 	.word	index@(triton_poi_fused_convolution_leaky_relu_27)
        /*0014*/ 	.word	0x00000000


	//----- nvinfo : EIATTR_FRAME_SIZE
	.align		4
.L_3:
        /*0018*/ 	.byte	0x04, 0x11
        /*001a*/ 	.short	(.L_5 - .L_4)
	.align		4
.L_4:
        /*001c*/ 	.word	index@(triton_poi_fused_convolution_leaky_relu_27)
        /*0020*/ 	.word	0x00000000


	//----- nvinfo : EIATTR_MIN_STACK_SIZE
	.align		4
.L_5:
        /*0024*/ 	.byte	0x04, 0x12
        /*0026*/ 	.short	(.L_7 - .L_6)
	.align		4
.L_6:
        /*0028*/ 	.word	index@(triton_poi_fused_convolution_leaky_relu_27)
        /*002c*/ 	.word	0x00000000
.L_7:


//--------------------- .nv.info.triton_poi_fused_convolution_leaky_relu_27 --------------------------
	.section	.nv.info.triton_poi_fused_convolution_leaky_relu_27,"",@"SHT_CUDA_INFO"
	.sectionflags	@""
	.align	4


	//----- nvinfo : EIATTR_CUDA_API_VERSION
	.align		4
        /*0000*/ 	.byte	0x04, 0x37
        /*0002*/ 	.short	(.L_9 - .L_8)
.L_8:
        /*0004*/ 	.word	0x0000007c


	//----- nvinfo : EIATTR_KPARAM_INFO
	.align		4
.L_9:
        /*0008*/ 	.byte	0x04, 0x17
        /*000a*/ 	.short	(.L_11 - .L_10)
.L_10:
        /*000c*/ 	.word	0x00000000
        /*0010*/ 	.short	0x0005
        /*0012*/ 	.short	0x0028
        /*0014*/ 	.byte	0x00, 0xf0, 0x11, 0x00


	//----- nvinfo : EIATTR_KPARAM_INFO
	.align		4
.L_11:
        /*0018*/ 	.byte	0x04, 0x17
        /*001a*/ 	.short	(.L_13 - .L_12)
.L_12:
        /*001c*/ 	.word	0x00000000
        /*0020*/ 	.short	0x0004
        /*0022*/ 	.short	0x0020
        /*0024*/ 	.byte	0x00, 0xf4, 0x21, 0x00


	//----- nvinfo : EIATTR_KPARAM_INFO
	.align		4
.L_13:
        /*0028*/ 	.byte	0x04, 0x17
        /*002a*/ 	.short	(.L_15 - .L_14)
.L_14:
        /*002c*/ 	.word	0x00000000
        /*0030*/ 	.short	0x0003
        /*0032*/ 	.short	0x0018
        /*0034*/ 	.byte	0x00, 0xf4, 0x21, 0x00


	//----- nvinfo : EIATTR_KPARAM_INFO
	.align		4
.L_15:
        /*0038*/ 	.byte	0x04, 0x17
        /*003a*/ 	.short	(.L_17 - .L_16)
.L_16:
        /*003c*/ 	.word	0x00000000
        /*0040*/ 	.short	0x0002
        /*0042*/ 	.short	0x0010
        /*0044*/ 	.byte	0x00, 0xf4, 0x21, 0x00


	//----- nvinfo : EIATTR_KPARAM_INFO
	.align		4
.L_17:
        /*0048*/ 	.byte	0x04, 0x17
        /*004a*/ 	.short	(.L_19 - .L_18)
.L_18:
        /*004c*/ 	.word	0x00000000
        /*0050*/ 	.short	0x0001
        /*0052*/ 	.short	0x0008
        /*0054*/ 	.byte	0x00, 0xf4, 0x21, 0x00


	//----- nvinfo : EIATTR_KPARAM_INFO
	.align		4
.L_19:
        /*0058*/ 	.byte	0x04, 0x17
        /*005a*/ 	.short	(.L_21 - .L_20)
.L_20:
        /*005c*/ 	.word	0x00000000
        /*0060*/ 	.short	0x0000
        /*0062*/ 	.short	0x0000
        /*0064*/ 	.byte	0x00, 0xf4, 0x21, 0x00


	//----- nvinfo : EIATTR_SPARSE_MMA_MASK
	.align		4
.L_21:
        /*0068*/ 	.byte	0x03, 0x50
        /*006a*/ 	.short	0x0000


	//----- nvinfo : EIATTR_MAXREG_COUNT
	.align		4
        /*006c*/ 	.byte	0x03, 0x1b
        /*006e*/ 	.short	0x00ff


	//----- nvinfo : EIATTR_EXIT_INSTR_OFFSETS
	.align		4
        /*0070*/ 	.byte	0x04, 0x1c
        /*0072*/ 	.short	(.L_23 - .L_22)


	//   ....[0]....
.L_22:
        /*0074*/ 	.word	0x000002c0


	//   ....[1]....
        /*0078*/ 	.word	0x000002e0


	//----- nvinfo : EIATTR_REQNTID
	.align		4
.L_23:
        /*007c*/ 	.byte	0x04, 0x10
        /*007e*/ 	.short	(.L_25 - .L_24)
.L_24:
        /*0080*/ 	.word	0x00000080
        /*0084*/ 	.word	0x00000001
        /*0088*/ 	.word	0x00000001


	//----- nvinfo : EIATTR_CBANK_PARAM_SIZE
	.align		4
.L_25:
        /*008c*/ 	.byte	0x03, 0x19
        /*008e*/ 	.short	0x002c


	//----- nvinfo : EIATTR_PARAM_CBANK
	.align		4
        /*0090*/ 	.byte	0x04, 0x0a
        /*0092*/ 	.short	(.L_27 - .L_26)
	.align		4
.L_26:
        /*0094*/ 	.word	index@(.nv.constant0.triton_poi_fused_convolution_leaky_relu_27)
        /*0098*/ 	.short	0x0210
        /*009a*/ 	.short	0x002c


	//----- nvinfo : EIATTR_SW_WAR
	.align		4
.L_27:
        /*009c*/ 	.byte	0x04, 0x36
        /*009e*/ 	.short	(.L_29 - .L_28)
.L_28:
        /*00a0*/ 	.word	0x00000008
.L_29:


//--------------------- .nv.callgraph             --------------------------
	.section	.nv.callgraph,"",@"SHT_CUDA_CALLGRAPH"
	.align	4
	.sectionentsize	8
	.align		4
        /*0000*/ 	.word	0x00000000
	.align		4
        /*0004*/ 	.word	0xffffffff
	.align		4
        /*0008*/ 	.word	0x00000000
	.align		4
        /*000c*/ 	.word	0xfffffffe
	.align		4
        /*0010*/ 	.word	0x00000000
	.align		4
        /*0014*/ 	.word	0xfffffffd
	.align		4
        /*0018*/ 	.word	0x00000000
	.align		4
        /*001c*/ 	.word	0xfffffffc


//--------------------- .text.triton_poi_fused_convolution_leaky_relu_27 --------------------------
	.section	.text.triton_poi_fused_convolution_leaky_relu_27,"ax",@progbits
	.align	128
        .global         triton_poi_fused_convolution_leaky_relu_27
        .type           triton_poi_fused_convolution_leaky_relu_27,@function
        .size           triton_poi_fused_convolution_leaky_relu_27,(.L_x_1 - triton_poi_fused_convolution_leaky_relu_27)
        .other          triton_poi_fused_convolution_leaky_relu_27,@"STO_CUDA_ENTRY STV_DEFAULT"
triton_poi_fused_convolution_leaky_relu_27:
.text.triton_poi_fused_convolution_leaky_relu_27:
[----:B------:R-:W0:Y:S02]  /*0000*/  LDC R1, c[0x0][0x28] ;  /* 0x00000a00ff017b82 */ /* 0x000e240000000800 */
[----:B------:R-:W1:Y:S01]  /*0010*/  S2R R0, SR_TID.X ;  /* 0x0000000000007919 */ /* 0x000e620000002100 */
[----:B------:R-:W2:Y:S01]  /*0020*/  LDC.64 R4, c[0x0][0x220] ;  /* 0x00008800ff047b82 */ /* 0x000ea20000000a00 */
[----:B------:R-:W-:Y:S01]  /*0030*/  IMAD.MOV.U32 R13, RZ, RZ, RZ ;  /* 0x000000ffff0d7224 */ /* 0x000fe200078e00ff */
[----:B------:R-:W-:Y:S01]  /*0040*/  ULDC.64 UR4, c[0x0][0x208] ;  /* 0x0000820000047ab9 */ /* 0x000fe20000000a00 */
[----:B------:R-:W3:Y:S05]  /*0050*/  S2R R11, SR_CTAID.X ;  /* 0x00000000000b7919 */ /* 0x000eea0000002500 */
[----:B------:R-:W4:Y:S01]  /*0060*/  LDC.64 R2, c[0x0][0x210] ;  /* 0x00008400ff027b82 */ /* 0x000f220000000a00 */
[----:B------:R-:W-:Y:S01]  /*0070*/  IMAD.MOV.U32 R10, RZ, RZ, RZ ;  /* 0x000000ffff0a7224 */ /* 0x000fe200078e00ff */
[----:B------:R-:W-:Y:S01]  /*0080*/  ULDC.64 UR6, c[0x0][0x228] ;  /* 0x00008a0000067ab9 */ /* 0x000fe20000000a00 */
[----:B-1----:R-:W-:-:S05]  /*0090*/  LOP3.LUT R0, R0, 0x7f, RZ, 0xc0, !PT ;  /* 0x0000007f00007812 */ /* 0x002fca00078ec0ff */
[----:B---3--:R-:W-:-:S04]  /*00a0*/  IMAD R11, R11, 0x80, R0 ;  /* 0x000000800b0b7824 */ /* 0x008fc800078e0200 */
[C---:B------:R-:W-:Y:S01]  /*00b0*/  IMAD.HI R0, R11.reuse, 0x66666667, RZ ;  /* 0x666666670b007827 */ /* 0x040fe200078e02ff */
[----:B------:R-:W-:-:S03]  /*00c0*/  ISETP.GE.AND P0, PT, R11, 0x2800, PT ;  /* 0x000028000b00780c */ /* 0x000fc60003f06270 */
[----:B----4-:R-:W-:Y:S01]  /*00d0*/  IMAD.WIDE R2, R11, 0x4, R2 ;  /* 0x000000040b027825 */ /* 0x010fe200078e0202 */
[----:B------:R-:W-:-:S04]  /*00e0*/  SHF.R.S32.HI R7, RZ, 0x1, R0 ;  /* 0x00000001ff077819 */ /* 0x000fc80000011400 */
[----:B------:R-:W-:Y:S02]  /*00f0*/  LEA.HI R0, R0, R7, RZ, 0x1 ;  /* 0x0000000700007211 */ /* 0x000fe400078f08ff */
[----:B------:R-:W1:Y:S02]  /*0100*/  LDC.64 R6, c[0x0][0x218] ;  /* 0x00008600ff067b82 */ /* 0x000e640000000a00 */
[----:B------:R-:W-:-:S04]  /*0110*/  SHF.R.S32.HI R9, RZ, 0x1f, R0 ;  /* 0x0000001fff097819 */ /* 0x000fc80000011400 */
[----:B------:R-:W-:-:S04]  /*0120*/  LEA.HI R9, R9, R0, RZ, 0x9 ;  /* 0x0000000009097211 */ /* 0x000fc800078f48ff */
[----:B------:R-:W-:-:S05]  /*0130*/  LOP3.LUT R9, R9, 0xfffffe00, RZ, 0xc0, !PT ;  /* 0xfffffe0009097812 */ /* 0x000fca00078ec0ff */
[----:B------:R-:W-:Y:S02]  /*0140*/  IMAD.IADD R9, R0, 0x1, -R9 ;  /* 0x0000000100097824 */ /* 0x000fe400078e0a09 */
[----:B------:R-:W-:Y:S02]  /*0150*/  IMAD.MOV.U32 R0, RZ, RZ, RZ ;  /* 0x000000ffff007224 */ /* 0x000fe400078e00ff */
[----:B--2---:R-:W-:-:S04]  /*0160*/  IMAD.WIDE R4, R9, 0x4, R4 ;  /* 0x0000000409047825 */ /* 0x004fc800078e0204 */
[----:B------:R-:W2:Y:S04]  /*0170*/  @!P0 LDG.E R0, desc[UR4][R2.64] ;  /* 0x0000000402008981 */ /* 0x000ea8000c1e1900 */
[----:B------:R3:W2:Y:S01]  /*0180*/  @!P0 LDG.E.EL R13, desc[UR4][R4.64] ;  /* 0x00000004040d8981 */ /* 0x0006a2000c2e1900 */
[----:B-1----:R-:W-:-:S05]  /*0190*/  IMAD.WIDE R6, R11, 0x4, R6 ;  /* 0x000000040b067825 */ /* 0x002fca00078e0206 */
[----:B------:R-:W4:Y:S01]  /*01a0*/  @!P0 LDG.E R10, desc[UR4][R6.64] ;  /* 0x00000004060a8981 */ /* 0x000f22000c1e1900 */
[----:B------:R-:W-:Y:S02]  /*01b0*/  SHF.R.S32.HI R12, RZ, 0x1f, R11 ;  /* 0x0000001fff0c7819 */ /* 0x000fe4000001140b */
[----:B------:R-:W-:-:S04]  /*01c0*/  IADD3 R8, P2, R11, UR6, RZ ;  /* 0x000000060b087c10 */ /* 0x000fc8000ff5e0ff */
[----:B------:R-:W-:Y:S01]  /*01d0*/  IADD3.X R9, R12, UR7, RZ, P2, !PT ;  /* 0x000000070c097c10 */ /* 0x000fe200097fe4ff */
[----:B------:R-:W-:Y:S02]  /*01e0*/  ULDC.64 UR6, c[0x0][0x230] ;  /* 0x00008c0000067ab9 */ /* 0x000fe40000000a00 */
[----:B---3--:R-:W-:-:S04]  /*01f0*/  IADD3 R4, P2, R11, UR6, RZ ;  /* 0x000000060b047c10 */ /* 0x008fc8000ff5e0ff */
[----:B------:R-:W-:Y:S02]  /*0200*/  IADD3.X R5, R12, UR7, RZ, P2, !PT ;  /* 0x000000070c057c10 */ /* 0x000fe400097fe4ff */
[----:B--2---:R-:W-:Y:S01]  /*0210*/  FSETP.GT.AND P1, PT, R0, -R13, PT ;  /* 0x8000000d0000720b */ /* 0x004fe20003f24000 */
[----:B------:R-:W-:-:S03]  /*0220*/  FADD R15, R13, R0 ;  /* 0x000000000d0f7221 */ /* 0x000fc60000000000 */
[----:B------:R-:W-:Y:S02]  /*0230*/  SEL R11, RZ, 0x1, !P1 ;  /* 0x00000001ff0b7807 */ /* 0x000fe40004800000 */
[----:B----4-:R-:W-:Y:S01]  /*0240*/  FSETP.GT.AND P3, PT, R13, -R10, PT ;  /* 0x8000000a0d00720b */ /* 0x010fe20003f64000 */
[----:B------:R-:W-:Y:S02]  /*0250*/  FADD R13, R10, R13 ;  /* 0x0000000d0a0d7221 */ /* 0x000fe40000000000 */
[----:B------:R1:W-:Y:S01]  /*0260*/  @!P0 STG.E.U8 desc[UR4][R8.64], R11 ;  /* 0x0000000b08008986 */ /* 0x0003e2000c101104 */
[----:B------:R-:W-:-:S03]  /*0270*/  SEL R17, RZ, 0x1, !P3 ;  /* 0x00000001ff117807 */ /* 0x000fc60005800000 */
[----:B------:R-:W-:-:S05]  /*0280*/  @!P1 FMUL R15, R15, 0.10000000149011611938 ;  /* 0x3dcccccd0f0f9820 */ /* 0x000fca0000400000 */
[----:B------:R1:W-:Y:S01]  /*0290*/  @!P0 STG.E desc[UR4][R2.64], R15 ;  /* 0x0000000f02008986 */ /* 0x0003e2000c101904 */
[----:B------:R-:W-:-:S03]  /*02a0*/  @!P3 FMUL R13, R13, 0.10000000149011611938 ;  /* 0x3dcccccd0d0db820 */ /* 0x000fc60000400000 */
[----:B------:R1:W-:Y:S01]  /*02b0*/  @!P0 STG.E.U8 desc[UR4][R4.64], R17 ;  /* 0x0000001104008986 */ /* 0x0003e2000c101104 */
[----:B------:R-:W-:Y:S05]  /*02c0*/  @P0 EXIT ;  /* 0x000000000000094d */ /* 0x000fea0003800000 */
[----:B------:R-:W-:Y:S01]  /*02d0*/  STG.E desc[UR4][R6.64], R13 ;  /* 0x0000000d06007986 */ /* 0x000fe2000c101904 */
[----:B------:R-:W-:Y:S05]  /*02e0*/  EXIT ;  /* 0x000000000000794d */ /* 0x000fea0003800000 */
.L_x_0:
[----:B------:R-:W-:-:S00]  /*02f0*/  BRA `(.L_x_0) ;  /* 0xfffffffc00fc7947 */ /* 0x000fc0000383ffff */
[----:B------:R-:W-:-:S00]  /*0300*/  NOP ;  /* 0x0000000000007918 */ /* 0x000fc00000000000 */
[----:B------:R-:W-:-:S00]  /*0310*/  NOP ;  /* 0x0000000000007918 */ /* 0x000fc00000000000 */
[----:B------:R-:W-:-:S00]  /*0320*/  NOP ;  /* 0x0000000000007918 */ /* 0x000fc00000000000 */
[----:B------:R-:W-:-:S00]  /*0330*/  NOP ;  /* 0x0000000000007918 */ /* 0x000fc00000000000 */
[----:B------:R-:W-:-:S00]  /*0340*/  NOP ;  /* 0x0000000000007918 */ /* 0x000fc00000000000 */
[----:B------:R-:W-:-:S00]  /*0350*/  NOP ;  /* 0x0000000000007918 */ /* 0x000fc00000000000 */
[----:B------:R-:W-:-:S00]  /*0360*/  NOP ;  /* 0x0000000000007918 */ /* 0x000fc00000000000 */
[----:B------:R-:W-:-:S00]  /*0370*/  NOP ;  /* 0x0000000000007918 */ /* 0x000fc00000000000 */
.L_x_1:


//--------------------- .nv.constant0.triton_poi_fused_convolution_leaky_relu_27 --------------------------
	.section	.nv.constant0.triton_poi_fused_convolution_leaky_relu_27,"a",@progbits
	.sectionflags	@""
	.align	4
.nv.constant0.triton_poi_fused_convolution_leaky_relu_27:
	.zero		572
